//
// Generated by NVIDIA NVVM Compiler
//
// Compiler Build ID: CL-36424714
// Cuda compilation tools, release 13.0, V13.0.88
// Based on NVVM 20.0.0
//

.version 9.0
.target sm_100
.address_size 64

	// .globl	_Z12COSFIRE_CUDAPdS_jjPKdj

.visible .entry _Z12COSFIRE_CUDAPdS_jjPKdj(
	.param .u64 .ptr .align 1 _Z12COSFIRE_CUDAPdS_jjPKdj_param_0,
	.param .u64 .ptr .align 1 _Z12COSFIRE_CUDAPdS_jjPKdj_param_1,
	.param .u32 _Z12COSFIRE_CUDAPdS_jjPKdj_param_2,
	.param .u32 _Z12COSFIRE_CUDAPdS_jjPKdj_param_3,
	.param .u64 .ptr .align 1 _Z12COSFIRE_CUDAPdS_jjPKdj_param_4,
	.param .u32 _Z12COSFIRE_CUDAPdS_jjPKdj_param_5
)
{
	.reg .pred 	%p<3>;
	.reg .b32 	%r<12>;
	.reg .b64 	%rd<8>;
	.reg .b64 	%fd<2>;

	ld.param.u64 	%rd1, [_Z12COSFIRE_CUDAPdS_jjPKdj_param_0];
	ld.param.u64 	%rd2, [_Z12COSFIRE_CUDAPdS_jjPKdj_param_1];
	ld.param.u32 	%r3, [_Z12COSFIRE_CUDAPdS_jjPKdj_param_2];
	ld.param.u32 	%r4, [_Z12COSFIRE_CUDAPdS_jjPKdj_param_3];
	mov.u32 	%r5, %ctaid.x;
	mov.u32 	%r6, %ntid.x;
	mov.u32 	%r7, %tid.x;
	mad.lo.s32 	%r1, %r5, %r6, %r7;
	setp.ge.u32 	%p1, %r1, %r3;
	@%p1 bra 	$L__BB0_3;
	mov.u32 	%r8, %tid.z;
	mov.u32 	%r9, %ctaid.y;
	mad.lo.s32 	%r10, %r4, %r8, %r9;
	mad.lo.s32 	%r2, %r10, %r3, %r1;
	mul.lo.s32 	%r11, %r4, %r3;
	setp.ge.u32 	%p2, %r2, %r11;
	@%p2 bra 	$L__BB0_3;
	cvta.to.global.u64 	%rd3, %rd2;
	mul.wide.u32 	%rd4, %r2, 8;
	add.s64 	%rd5, %rd3, %rd4;
	ld.global.f64 	%fd1, [%rd5];
	cvta.to.global.u64 	%rd6, %rd1;
	add.s64 	%rd7, %rd6, %rd4;
	st.global.f64 	[%rd7], %fd1;
$L__BB0_3:
	ret;

}


// ===== COMPILED SASS (sm_100) =====

	.target	sm_100

	.elftype	@"ET_EXEC"


//--------------------- .note.nv.tkinfo           --------------------------
	.section	.note.nv.tkinfo,"",@"SHT_NOTE"
	.sectionflags	@"SHF_NOTE_NV_TKINFO"
	.tkinfo
        /*0018*/ 	.word	0x00000002
        /*0030*/ 	.string	""
        /*0030*/ 	.string	"ptxas"
        /*0030*/ 	.string	"Cuda compilation tools, release 13.0, V13.0.88"
        /*0030*/ 	.string	"Build cuda_13.0.r13.0/compiler.36424714_0"
        /*0030*/ 	.string	"-arch sm_100 -m 64 "



//--------------------- .note.nv.cuinfo           --------------------------
	.section	.note.nv.cuinfo,"",@"SHT_NOTE"
	.sectionflags	@"SHF_NOTE_NV_CUINFO"
        /*0018*/ 	.short	0x0002
        /*001a*/ 	.short	0x0064
        /*001c*/ 	.short	0x0082
	.zero		2


//--------------------- .nv.info                  --------------------------
	.section	.nv.info,"",@"SHT_CUDA_INFO"
	.align	4


	//----- nvinfo : EIATTR_REGCOUNT
	.align		4
        /*0000*/ 	.byte	0x04, 0x2f
        /*0002*/ 	.short	(.L_1 - .L_0)
	.align		4
.L_0:
        /*0004*/ 	.word	index@(_Z12COSFIRE_CUDAPdS_jjPKdj)
        /*0008*/ 	.word	0x0000000a


	//----- nvinfo : EIATTR_FRAME_SIZE
	.align		4
.L_1:
        /*000c*/ 	.byte	0x04, 0x11
        /*000e*/ 	.short	(.L_3 - .L_2)
	.align		4
.L_2:
        /*0010*/ 	.word	index@(_Z12COSFIRE_CUDAPdS_jjPKdj)
        /*0014*/ 	.word	0x00000000


	//----- nvinfo : EIATTR_MIN_STACK_SIZE
	.align		4
.L_3:
        /*0018*/ 	.byte	0x04, 0x12
        /*001a*/ 	.short	(.L_5 - .L_4)
	.align		4
.L_4:
        /*001c*/ 	.word	index@(_Z12COSFIRE_CUDAPdS_jjPKdj)
        /*0020*/ 	.word	0x00000000
.L_5:


//--------------------- .nv.compat                --------------------------
	.section	.nv.compat,"",@"SHT_CUDA_COMPAT_INFO"
	.align	4
        /*0000*/ 	.byte	0x02, 0x09, 0x00, 0x00, 0x02, 0x02, 0x01, 0x00, 0x02, 0x05, 0x05, 0x00, 0x03, 0x07, 0x01, 0x01
        /*0010*/ 	.byte	0x02, 0x03, 0x00, 0x00, 0x02, 0x06, 0x01, 0x00, 0x04, 0x0b, 0x08, 0x00, 0x09, 0x00, 0x00, 0x00
        /*0020*/ 	.byte	0x00, 0x00, 0x00, 0x00


//--------------------- .nv.info._Z12COSFIRE_CUDAPdS_jjPKdj --------------------------
	.section	.nv.info._Z12COSFIRE_CUDAPdS_jjPKdj,"",@"SHT_CUDA_INFO"
	.sectionflags	@""
	.align	4


	//----- nvinfo : EIATTR_CUDA_API_VERSION
	.align		4
        /*0000*/ 	.byte	0x04, 0x37
        /*0002*/ 	.short	(.L_7 - .L_6)
.L_6:
        /*0004*/ 	.word	0x00000082


	//----- nvinfo : EIATTR_KPARAM_INFO
	.align		4
.L_7:
        /*0008*/ 	.byte	0x04, 0x17
        /*000a*/ 	.short	(.L_9 - .L_8)
.L_8:
        /*000c*/ 	.word	0x00000000
        /*0010*/ 	.short	0x0005
        /*0012*/ 	.short	0x0020
        /*0014*/ 	.byte	0x00, 0xf0, 0x11, 0x00


	//----- nvinfo : EIATTR_KPARAM_INFO
	.align		4
.L_9:
        /*0018*/ 	.byte	0x04, 0x17
        /*001a*/ 	.short	(.L_11 - .L_10)
.L_10:
        /*001c*/ 	.word	0x00000000
        /*0020*/ 	.short	0x0004
        /*0022*/ 	.short	0x0018
        /*0024*/ 	.byte	0x00, 0xf5, 0x21, 0x00


	//----- nvinfo : EIATTR_KPARAM_INFO
	.align		4
.L_11:
        /*0028*/ 	.byte	0x04, 0x17
        /*002a*/ 	.short	(.L_13 - .L_12)
.L_12:
        /*002c*/ 	.word	0x00000000
        /*0030*/ 	.short	0x0003
        /*0032*/ 	.short	0x0014
        /*0034*/ 	.byte	0x00, 0xf0, 0x11, 0x00


	//----- nvinfo : EIATTR_KPARAM_INFO
	.align		4
.L_13:
        /*0038*/ 	.byte	0x04, 0x17
        /*003a*/ 	.short	(.L_15 - .L_14)
.L_14:
        /*003c*/ 	.word	0x00000000
        /*0040*/ 	.short	0x0002
        /*0042*/ 	.short	0x0010
        /*0044*/ 	.byte	0x00, 0xf0, 0x11, 0x00


	//----- nvinfo : EIATTR_KPARAM_INFO
	.align		4
.L_15:
        /*0048*/ 	.byte	0x04, 0x17
        /*004a*/ 	.short	(.L_17 - .L_16)
.L_16:
        /*004c*/ 	.word	0x00000000
        /*0050*/ 	.short	0x0001
        /*0052*/ 	.short	0x0008
        /*0054*/ 	.byte	0x00, 0xf5, 0x21, 0x00


	//----- nvinfo : EIATTR_KPARAM_INFO
	.align		4
.L_17:
        /*0058*/ 	.byte	0x04, 0x17
        /*005a*/ 	.short	(.L_19 - .L_18)
.L_18:
        /*005c*/ 	.word	0x00000000
        /*0060*/ 	.short	0x0000
        /*0062*/ 	.short	0x0000
        /*0064*/ 	.byte	0x00, 0xf5, 0x21, 0x00


	//----- nvinfo : EIATTR_SPARSE_MMA_MASK
	.align		4
.L_19:
        /*0068*/ 	.byte	0x03, 0x50
        /*006a*/ 	.short	0x0000


	//----- nvinfo : EIATTR_MAXREG_COUNT
	.align		4
        /*006c*/ 	.byte	0x03, 0x1b
        /*006e*/ 	.short	0x00ff


	//----- nvinfo : EIATTR_MERCURY_ISA_VERSION
	.align		4
        /*0070*/ 	.byte	0x03, 0x5f
        /*0072*/ 	.short	0x0101


	//----- nvinfo : EIATTR_VRC_CTA_INIT_COUNT
	.align		4
        /*0074*/ 	.byte	0x02, 0x4a
	.zero		1
	.zero		1


	//----- nvinfo : EIATTR_EXIT_INSTR_OFFSETS
	.align		4
        /*0078*/ 	.byte	0x04, 0x1c
        /*007a*/ 	.short	(.L_21 - .L_20)


	//   ....[0]....
.L_20:
        /*007c*/ 	.word	0x00000070


	//   ....[1]....
        /*0080*/ 	.word	0x000000f0


	//   ....[2]....
        /*0084*/ 	.word	0x00000170


	//----- nvinfo : EIATTR_CBANK_PARAM_SIZE
	.align		4
.L_21:
        /*0088*/ 	.byte	0x03, 0x19
        /*008a*/ 	.short	0x0024


	//----- nvinfo : EIATTR_PARAM_CBANK
	.align		4
        /*008c*/ 	.byte	0x04, 0x0a
        /*008e*/ 	.short	(.L_23 - .L_22)
	.align		4
.L_22:
        /*0090*/ 	.word	index@(.nv.constant0._Z12COSFIRE_CUDAPdS_jjPKdj)
        /*0094*/ 	.short	0x0380
        /*0096*/ 	.short	0x0024


	//----- nvinfo : EIATTR_SW_WAR
	.align		4
.L_23:
        /*0098*/ 	.byte	0x04, 0x36
        /*009a*/ 	.short	(.L_25 - .L_24)
.L_24:
        /*009c*/ 	.word	0x00000008
.L_25:


//--------------------- .nv.callgraph             --------------------------
	.section	.nv.callgraph,"",@"SHT_CUDA_CALLGRAPH"
	.align	4
	.sectionentsize	8
	.align		4
        /*0000*/ 	.word	0x00000000
	.align		4
        /*0004*/ 	.word	0xffffffff
	.align		4
        /*0008*/ 	.word	0x00000000
	.align		4
        /*000c*/ 	.word	0xfffffffe
	.align		4
        /*0010*/ 	.word	0x00000000
	.align		4
        /*0014*/ 	.word	0xfffffffd
	.align		4
        /*0018*/ 	.word	0x00000000
	.align		4
        /*001c*/ 	.word	0xfffffffc


//--------------------- .text._Z12COSFIRE_CUDAPdS_jjPKdj --------------------------
	.section	.text._Z12COSFIRE_CUDAPdS_jjPKdj,"ax",@progbits
	.align	128
        .global         _Z12COSFIRE_CUDAPdS_jjPKdj
        .type           _Z12COSFIRE_CUDAPdS_jjPKdj,@function
        .size           _Z12COSFIRE_CUDAPdS_jjPKdj,(.L_x_1 - _Z12COSFIRE_CUDAPdS_jjPKdj)
        .other          _Z12COSFIRE_CUDAPdS_jjPKdj,@"STO_CUDA_ENTRY STV_DEFAULT"
_Z12COSFIRE_CUDAPdS_jjPKdj:
.text._Z12COSFIRE_CUDAPdS_jjPKdj:
[----:B------:R-:W-:Y:S01]  /*0000*/  LDC R1, c[0x0][0x37c] ;  /* 0x0000df00ff017b82 */ /* 0x000fe20000000800 */
[----:B------:R-:W0:Y:S07]  /*0010*/  S2R R3, SR_TID.X ;  /* 0x0000000000037919 */ /* 0x000e2e0000002100 */
[----:B------:R-:W0:Y:S01]  /*0020*/  S2UR UR4, SR_CTAID.X ;  /* 0x00000000000479c3 */ /* 0x000e220000002500 */
[----:B------:R-:W1:Y:S07]  /*0030*/  LDCU UR5, c[0x0][0x390] ;  /* 0x00007200ff0577ac */ /* 0x000e6e0008000800 */
[----:B------:R-:W0:Y:S02]  /*0040*/  LDC R0, c[0x0][0x360] ;  /* 0x0000d800ff007b82 */ /* 0x000e240000000800 */
[----:B0-----:R-:W-:-:S05]  /*0050*/  IMAD R0, R0, UR4, R3 ;  /* 0x0000000400007c24 */ /* 0x001fca000f8e0203 */
[----:B-1----:R-:W-:-:S13]  /*0060*/  ISETP.GE.U32.AND P0, PT, R0, UR5, PT ;  /* 0x0000000500007c0c */ /* 0x002fda000bf06070 */
[----:B------:R-:W-:Y:S05]  /*0070*/  @P0 EXIT ;  /* 0x000000000000094d */ /* 0x000fea0003800000 */
[----:B------:R-:W0:Y:S01]  /*0080*/  S2R R3, SR_TID.Z ;  /* 0x0000000000037919 */ /* 0x000e220000002300 */
[----:B------:R-:W0:Y:S08]  /*0090*/  S2UR UR4, SR_CTAID.Y ;  /* 0x00000000000479c3 */ /* 0x000e300000002600 */
[----:B------:R-:W0:Y:S02]  /*00a0*/  LDC R2, c[0x0][0x394] ;  /* 0x0000e500ff027b82 */ /* 0x000e240000000800 */
[----:B0-----:R-:W-:-:S02]  /*00b0*/  IMAD R3, R3, R2, UR4 ;  /* 0x0000000403037e24 */ /* 0x001fc4000f8e0202 */
[----:B------:R-:W-:Y:S02]  /*00c0*/  IMAD R2, R2, UR5, RZ ;  /* 0x0000000502027c24 */ /* 0x000fe4000f8e02ff */
[----:B------:R-:W-:-:S05]  /*00d0*/  IMAD R7, R3, UR5, R0 ;  /* 0x0000000503077c24 */ /* 0x000fca000f8e0200 */
[----:B------:R-:W-:-:S13]  /*00e0*/  ISETP.GE.U32.AND P0, PT, R7, R2, PT ;  /* 0x000000020700720c */ /* 0x000fda0003f06070 */
[----:B------:R-:W-:Y:S05]  /*00f0*/  @P0 EXIT ;  /* 0x000000000000094d */ /* 0x000fea0003800000 */
[----:B------:R-:W0:Y:S01]  /*0100*/  LDC.64 R2, c[0x0][0x388] ;  /* 0x0000e200ff027b82 */ /* 0x000e220000000a00 */
[----:B------:R-:W1:Y:S07]  /*0110*/  LDCU.64 UR4, c[0x0][0x358] ;  /* 0x00006b00ff0477ac */ /* 0x000e6e0008000a00 */
[----:B------:R-:W2:Y:S01]  /*0120*/  LDC.64 R4, c[0x0][0x380] ;  /* 0x0000e000ff047b82 */ /* 0x000ea20000000a00 */
[----:B0-----:R-:W-:-:S06]  /*0130*/  IMAD.WIDE.U32 R2, R7, 0x8, R2 ;  /* 0x0000000807027825 */ /* 0x001fcc00078e0002 */
[----:B-1----:R-:W3:Y:S01]  /*0140*/  LDG.E.64 R2, desc[UR4][R2.64] ;  /* 0x0000000402027981 */ /* 0x002ee2000c1e1b00 */
[----:B--2---:R-:W-:-:S05]  /*0150*/  IMAD.WIDE.U32 R4, R7, 0x8, R4 ;  /* 0x0000000807047825 */ /* 0x004fca00078e0004 */
[----:B---3--:R-:W-:Y:S01]  /*0160*/  STG.E.64 desc[UR4][R4.64], R2 ;  /* 0x0000000204007986 */ /* 0x008fe2000c101b04 */
[----:B------:R-:W-:Y:S05]  /*0170*/  EXIT ;  /* 0x000000000000794d */ /* 0x000fea0003800000 */
.L_x_0:
[----:B------:R-:W-:-:S00]  /*0180*/  BRA `(.L_x_0) ;  /* 0xfffffffc00fc7947 */ /* 0x000fc0000383ffff */
[----:B------:R-:W-:-:S00]  /*0190*/  NOP ;  /* 0x0000000000007918 */ /* 0x000fc00000000000 */
        /* <DEDUP_REMOVED lines=14> */
.L_x_1:


//--------------------- .nv.shared.reserved.0     --------------------------
	.section	.nv.shared.reserved.0,"aw",@nobits
	.weak		__nv_reservedSMEM_offset_0_alias
	.size		__nv_reservedSMEM_offset_0_alias, 0, 64
	.other		__nv_reservedSMEM_offset_0_alias,@"STO_CUDA_RESERVED_SHARED STV_DEFAULT"
__nv_reservedSMEM_offset_0_alias:
	.zero		0
	.zero		64


//--------------------- .nv.constant0._Z12COSFIRE_CUDAPdS_jjPKdj --------------------------
	.section	.nv.constant0._Z12COSFIRE_CUDAPdS_jjPKdj,"a",@progbits
	.sectionflags	@""
	.align	4
.nv.constant0._Z12COSFIRE_CUDAPdS_jjPKdj:
	.zero		932


//--------------------- SYMBOLS --------------------------

	.type		.nv.reservedSmem.offset0,@object
	.size		.nv.reservedSmem.offset0,0x4
